	.headerflags	@"EF_CUDA_TEXMODE_UNIFIED EF_CUDA_64BIT_ADDRESS EF_CUDA_SM86 EF_CUDA_VIRTUAL_SM(EF_CUDA_SM86)"
	.elftype	@"ET_EXEC"


//--------------------- .nv.info                  --------------------------
	.section	.nv.info,"",@"SHT_CUDA_INFO"
	.align	4


	//----- nvinfo : EIATTR_REGCOUNT
	.align		4
        /*0000*/ 	.byte	0x04, 0x2f
        /*0002*/ 	.short	(.L_5 - .L_4)
	.align		4
.L_4:
        /*0004*/ 	.word	index@(triton_red_fused_add_embedding_mean_mul_pow_rsqrt_0)
        /*0008*/ 	.word	0x00000018


	//----- nvinfo : EIATTR_FRAME_SIZE
	.align		4
.L_5:
        /*000c*/ 	.byte	0x04, 0x11
        /*000e*/ 	.short	(.L_7 - .L_6)
	.align		4
.L_6:
        /*0010*/ 	.word	index@(triton_red_fused_add_embedding_mean_mul_pow_rsqrt_0)
        /*0014*/ 	.word	0x00000000


	//----- nvinfo : EIATTR_MIN_STACK_SIZE
	.align		4
.L_7:
        /*0018*/ 	.byte	0x04, 0x12
        /*001a*/ 	.short	(.L_9 - .L_8)
	.align		4
.L_8:
        /*001c*/ 	.word	index@(triton_red_fused_add_embedding_mean_mul_pow_rsqrt_0)
        /*0020*/ 	.word	0x00000000
.L_9:


//--------------------- .nv.info.triton_red_fused_add_embedding_mean_mul_pow_rsqrt_0 --------------------------
	.section	.nv.info.triton_red_fused_add_embedding_mean_mul_pow_rsqrt_0,"",@"SHT_CUDA_INFO"
	.sectionflags	@""
	.align	4


	//----- nvinfo : EIATTR_CUDA_API_VERSION
	.align		4
        /*0000*/ 	.byte	0x04, 0x37
        /*0002*/ 	.short	(.L_11 - .L_10)
.L_10:
        /*0004*/ 	.word	0x00000080


	//----- nvinfo : EIATTR_SW2861232_WAR
	.align		4
.L_11:
        /*0008*/ 	.byte	0x01, 0x35
	.zero		2


	//----- nvinfo : EIATTR_PARAM_CBANK
	.align		4
        /*000c*/ 	.byte	0x04, 0x0a
        /*000e*/ 	.short	(.L_13 - .L_12)
	.align		4
.L_12:
        /*0010*/ 	.word	index@(.nv.constant0.triton_red_fused_add_embedding_mean_mul_pow_rsqrt_0)
        /*0014*/ 	.short	0x0160
        /*0016*/ 	.short	0x0030


	//----- nvinfo : EIATTR_CBANK_PARAM_SIZE
	.align		4
.L_13:
        /*0018*/ 	.byte	0x03, 0x19
        /*001a*/ 	.short	0x0030


	//----- nvinfo : EIATTR_KPARAM_INFO
	.align		4
        /*001c*/ 	.byte	0x04, 0x17
        /*001e*/ 	.short	(.L_15 - .L_14)
.L_14:
        /*0020*/ 	.word	0x00000000
        /*0024*/ 	.short	0x0006
        /*0026*/ 	.short	0x0028
        /*0028*/ 	.byte	0x00, 0xf4, 0x21, 0x00


	//----- nvinfo : EIATTR_KPARAM_INFO
	.align		4
.L_15:
        /*002c*/ 	.byte	0x04, 0x17
        /*002e*/ 	.short	(.L_17 - .L_16)
.L_16:
        /*0030*/ 	.word	0x00000000
        /*0034*/ 	.short	0x0005
        /*0036*/ 	.short	0x0024
        /*0038*/ 	.byte	0x00, 0xf0, 0x11, 0x00


	//----- nvinfo : EIATTR_KPARAM_INFO
	.align		4
.L_17:
        /*003c*/ 	.byte	0x04, 0x17
        /*003e*/ 	.short	(.L_19 - .L_18)
.L_18:
        /*0040*/ 	.word	0x00000000
        /*0044*/ 	.short	0x0004
        /*0046*/ 	.short	0x0020
        /*0048*/ 	.byte	0x00, 0xf0, 0x11, 0x00


	//----- nvinfo : EIATTR_KPARAM_INFO
	.align		4
.L_19:
        /*004c*/ 	.byte	0x04, 0x17
        /*004e*/ 	.short	(.L_21 - .L_20)
.L_20:
        /*0050*/ 	.word	0x00000000
        /*0054*/ 	.short	0x0003
        /*0056*/ 	.short	0x0018
        /*0058*/ 	.byte	0x00, 0xf4, 0x21, 0x00


	//----- nvinfo : EIATTR_KPARAM_INFO
	.align		4
.L_21:
        /*005c*/ 	.byte	0x04, 0x17
        /*005e*/ 	.short	(.L_23 - .L_22)
.L_22:
        /*0060*/ 	.word	0x00000000
        /*0064*/ 	.short	0x0002
        /*0066*/ 	.short	0x0010
        /*0068*/ 	.byte	0x00, 0xf4, 0x21, 0x00


	//----- nvinfo : EIATTR_KPARAM_INFO
	.align		4
.L_23:
        /*006c*/ 	.byte	0x04, 0x17
        /*006e*/ 	.short	(.L_25 - .L_24)
.L_24:
        /*0070*/ 	.word	0x00000000
        /*0074*/ 	.short	0x0001
        /*0076*/ 	.short	0x0008
        /*0078*/ 	.byte	0x00, 0xf4, 0x21, 0x00


	//----- nvinfo : EIATTR_KPARAM_INFO
	.align		4
.L_25:
        /*007c*/ 	.byte	0x04, 0x17
        /*007e*/ 	.short	(.L_27 - .L_26)
.L_26:
        /*0080*/ 	.word	0x00000000
        /*0084*/ 	.short	0x0000
        /*0086*/ 	.short	0x0000
        /*0088*/ 	.byte	0x00, 0xf4, 0x21, 0x00


	//----- nvinfo : EIATTR_MAXREG_COUNT
	.align		4
.L_27:
        /*008c*/ 	.byte	0x03, 0x1b
        /*008e*/ 	.short	0x00ff


	//----- nvinfo : EIATTR_EXTERNS
	.align		4
        /*0090*/ 	.byte	0x04, 0x0f
        /*0092*/ 	.short	(.L_29 - .L_28)


	//   ....[0]....
	.align		4
.L_28:
        /*0094*/ 	.word	index@(__assertfail)


	//----- nvinfo : EIATTR_COOP_GROUP_MASK_REGIDS
	.align		4
.L_29:
        /*0098*/ 	.byte	0x04, 0x29
        /*009a*/ 	.short	(.L_31 - .L_30)


	//   ....[0]....
.L_30:
        /*009c*/ 	.word	0xffffffff


	//   ....[1]....
        /*00a0*/ 	.word	0xffffffff


	//   ....[2]....
        /*00a4*/ 	.word	0xffffffff


	//   ....[3]....
        /*00a8*/ 	.word	0xffffffff


	//   ....[4]....
        /*00ac*/ 	.word	0xffffffff


	//   ....[5]....
        /*00b0*/ 	.word	0xffffffff


	//   ....[6]....
        /*00b4*/ 	.word	0xffffffff


	//----- nvinfo : EIATTR_COOP_GROUP_INSTR_OFFSETS
	.align		4
.L_31:
        /*00b8*/ 	.byte	0x04, 0x28
        /*00ba*/ 	.short	(.L_33 - .L_32)


	//   ....[0]....
.L_32:
        /*00bc*/ 	.word	0x000004a0


	//   ....[1]....
        /*00c0*/ 	.word	0x000004d0


	//   ....[2]....
        /*00c4*/ 	.word	0x00000500


	//   ....[3]....
        /*00c8*/ 	.word	0x00000520


	//   ....[4]....
        /*00cc*/ 	.word	0x00000540


	//   ....[5]....
        /*00d0*/ 	.word	0x000005c0


	//   ....[6]....
        /*00d4*/ 	.word	0x000005f0


	//----- nvinfo : EIATTR_SYSCALL_OFFSETS
	.align		4
.L_33:
        /*00d8*/ 	.byte	0x04, 0x46
        /*00da*/ 	.short	(.L_35 - .L_34)


	//   ....[0]....
.L_34:
        /*00dc*/ 	.word	0x000002c0


	//----- nvinfo : EIATTR_EXIT_INSTR_OFFSETS
	.align		4
.L_35:
        /*00e0*/ 	.byte	0x04, 0x1c
        /*00e2*/ 	.short	(.L_37 - .L_36)


	//   ....[0]....
.L_36:
        /*00e4*/ 	.word	0x00000760


	//   ....[1]....
        /*00e8*/ 	.word	0x00000790


	//----- nvinfo : EIATTR_REQNTID
	.align		4
.L_37:
        /*00ec*/ 	.byte	0x04, 0x10
        /*00ee*/ 	.short	(.L_39 - .L_38)
.L_38:
        /*00f0*/ 	.word	0x00000080
        /*00f4*/ 	.word	0x00000001
        /*00f8*/ 	.word	0x00000001
.L_39:


//--------------------- .nv.callgraph             --------------------------
	.section	.nv.callgraph,"",@"SHT_CUDA_CALLGRAPH"
	.align	4
	.sectionentsize	8
	.align		4
        /*0000*/ 	.word	0x00000000
	.align		4
        /*0004*/ 	.word	0xffffffff
	.align		4
        /*0008*/ 	.word	index@(triton_red_fused_add_embedding_mean_mul_pow_rsqrt_0)
	.align		4
        /*000c*/ 	.word	index@(__assertfail)
	.align		4
        /*0010*/ 	.word	0x00000000
	.align		4
        /*0014*/ 	.word	0xfffffffe
	.align		4
        /*0018*/ 	.word	0x00000000
	.align		4
        /*001c*/ 	.word	0xfffffffd
	.align		4
        /*0020*/ 	.word	0x00000000
	.align		4
        /*0024*/ 	.word	0xfffffffc


//--------------------- .nv.rel.action            --------------------------
	.section	.nv.rel.action,"",@"SHT_CUDA_RELOCINFO"
	.align	8
	.sectionentsize	8
        /*0000*/ 	.byte	0x73, 0x00, 0x00, 0x00, 0x00, 0x00, 0x00, 0x00, 0x00, 0x00, 0x00, 0x11, 0x25, 0x00, 0x05, 0x36


//--------------------- .nv.constant4             --------------------------
	.section	.nv.constant4,"a",@progbits
	.align	8
	.align		8
.nv.constant4:
        /*0000*/ 	.dword	__assertfail
	.align		8
        /*0008*/ 	.dword	assertFunc_0
	.align		8
        /*0010*/ 	.dword	assertFile_0
	.align		8
        /*0018*/ 	.dword	assertMessage_0
	.align		8
        /*0020*/ 	.dword	_$_str


//--------------------- .nv.constant0.triton_red_fused_add_embedding_mean_mul_pow_rsqrt_0 --------------------------
	.section	.nv.constant0.triton_red_fused_add_embedding_mean_mul_pow_rsqrt_0,"a",@progbits
	.sectionflags	@""
	.align	4
.nv.constant0.triton_red_fused_add_embedding_mean_mul_pow_rsqrt_0:
	.zero		400


//--------------------- .text.triton_red_fused_add_embedding_mean_mul_pow_rsqrt_0 --------------------------
	.section	.text.triton_red_fused_add_embedding_mean_mul_pow_rsqrt_0,"ax",@progbits
	.sectionflags	@"SHF_BARRIERS=1"
	.sectioninfo	@"SHI_REGISTERS=24"
	.align	128
        .global         triton_red_fused_add_embedding_mean_mul_pow_rsqrt_0
        .type           triton_red_fused_add_embedding_mean_mul_pow_rsqrt_0,@function
        .size           triton_red_fused_add_embedding_mean_mul_pow_rsqrt_0,(.L_x_2 - triton_red_fused_add_embedding_mean_mul_pow_rsqrt_0)
        .other          triton_red_fused_add_embedding_mean_mul_pow_rsqrt_0,@"STO_CUDA_ENTRY STV_DEFAULT"
triton_red_fused_add_embedding_mean_mul_pow_rsqrt_0:
.text.triton_red_fused_add_embedding_mean_mul_pow_rsqrt_0:
[----:B------:R-:W-:Y:S02]  /*0000*/  IMAD.MOV.U32 R1, RZ, RZ, c[0x0][0x28] ;  /* 0x00000a00ff017624 */ /* 0x000fe400078e00ff */
[----:B------:R-:W0:Y:S01]  /*0010*/  S2R R18, SR_CTAID.X ;  /* 0x0000000000127919 */ /* 0x000e220000002500 */
[----:B------:R-:W-:Y:S01]  /*0020*/  IMAD.MOV.U32 R3, RZ, RZ, 0x8 ;  /* 0x00000008ff037424 */ /* 0x000fe200078e00ff */
[----:B------:R-:W-:Y:S01]  /*0030*/  CS2R R4, SRZ ;  /* 0x0000000000047805 */ /* 0x000fe2000001ff00 */
[C---:B0-----:R-:W-:Y:S02]  /*0040*/  ISETP.GE.U32.AND P1, PT, R18.reuse, 0x40, PT ;  /* 0x000000401200780c */ /* 0x041fe40003f26070 */
[----:B------:R-:W-:-:S11]  /*0050*/  IMAD.WIDE.U32 R2, R18, R3, c[0x0][0x160] ;  /* 0x0000580012027625 */ /* 0x000fd600078e0003 */
[----:B------:R-:W-:Y:S01]  /*0060*/  @!P1 IMAD.MOV.U32 R8, RZ, RZ, 0x0 ;  /* 0x00000000ff089424 */ /* 0x000fe200078e00ff */
[----:B------:R-:W-:-:S03]  /*0070*/  @!P1 MOV R9, 0x14f00000 ;  /* 0x14f0000000099802 */ /* 0x000fc60000000f00 */
[----:B------:R-:W0:Y:S08]  /*0080*/  @!P1 R2UR UR4, R8 ;  /* 0x00000000080493c2 */ /* 0x000e3000000e0000 */
[----:B------:R-:W0:Y:S02]  /*0090*/  @!P1 R2UR UR5, R9 ;  /* 0x00000000090593c2 */ /* 0x000e2400000e0000 */
[----:B0-----:R-:W2:Y:S01]  /*00a0*/  @!P1 LDG.E.EL.64 R4, desc[UR4][R2.64] ;  /* 0x0000000402049981 */ /* 0x001ea2200c2e1b00 */
[----:B------:R-:W-:Y:S01]  /*00b0*/  @!P1 IMAD.MOV.U32 R6, RZ, RZ, 0x0 ;  /* 0x00000000ff069424 */ /* 0x000fe200078e00ff */
[----:B------:R-:W-:Y:S01]  /*00c0*/  @!P1 MOV R7, 0x14f00000 ;  /* 0x14f0000000079802 */ /* 0x000fe20000000f00 */
[----:B------:R-:W-:-:S03]  /*00d0*/  CS2R R16, SRZ ;  /* 0x0000000000107805 */ /* 0x000fc6000001ff00 */
[----:B------:R-:W0:Y:S08]  /*00e0*/  @!P1 R2UR UR4, R6 ;  /* 0x00000000060493c2 */ /* 0x000e3000000e0000 */
[----:B------:R-:W0:Y:S02]  /*00f0*/  @!P1 R2UR UR5, R7 ;  /* 0x00000000070593c2 */ /* 0x000e2400000e0000 */
[----:B0-----:R0:W5:Y:S01]  /*0100*/  @!P1 LDG.E.EL.64 R16, desc[UR4][R2.64] ;  /* 0x0000000402109981 */ /* 0x001162200c2e1b00 */
[----:B--2---:R-:W-:-:S02]  /*0110*/  IADD3 R11, P2, R4, 0x7d80, RZ ;  /* 0x00007d80040b7810 */ /* 0x004fc40007f5e0ff */
[----:B------:R-:W-:-:S03]  /*0120*/  ISETP.GE.AND P0, PT, R5, RZ, PT ;  /* 0x000000ff0500720c */ /* 0x000fc60003f06270 */
[----:B------:R-:W-:Y:S01]  /*0130*/  IMAD.X R9, RZ, RZ, R5, P2 ;  /* 0x000000ffff097224 */ /* 0x000fe200010e0605 */
[----:B------:R-:W-:-:S04]  /*0140*/  SEL R0, R11, R4, !P0 ;  /* 0x000000040b007207 */ /* 0x000fc80004000000 */
[----:B------:R-:W-:Y:S02]  /*0150*/  SEL R4, R9, R5, !P0 ;  /* 0x0000000509047207 */ /* 0x000fe40004000000 */
[----:B------:R-:W-:-:S04]  /*0160*/  ISETP.GE.U32.AND P0, PT, R0, 0x7d80, PT ;  /* 0x00007d800000780c */ /* 0x000fc80003f06070 */
[----:B------:R-:W-:-:S04]  /*0170*/  ISETP.GE.U32.AND.EX P0, PT, R4, RZ, PT, P0 ;  /* 0x000000ff0400720c */ /* 0x000fc80003f06100 */
[----:B------:R-:W-:-:S13]  /*0180*/  ISETP.GT.U32.OR P0, PT, R18, 0x3f, !P0 ;  /* 0x0000003f1200780c */ /* 0x000fda0004704470 */
[----:B------:R-:W-:Y:S05]  /*0190*/  @P0 BRA `(.L_x_0) ;  /* 0x0000013000000947 */ /* 0x000fea0003800000 */
[----:B0-----:R-:W-:Y:S01]  /*01a0*/  MOV R2, 0x0 ;  /* 0x0000000000027802 */ /* 0x001fe20000000f00 */
[----:B------:R-:W-:Y:S01]  /*01b0*/  IMAD.MOV.U32 R5, RZ, RZ, c[0x4][0x1c] ;  /* 0x01000700ff057624 */ /* 0x000fe200078e00ff */
[----:B------:R-:W-:Y:S01]  /*01c0*/  MOV R4, c[0x4][0x18] ;  /* 0x0100060000047a02 */ /* 0x000fe20000000f00 */
[----:B------:R-:W-:Y:S01]  /*01d0*/  IMAD.MOV.U32 R7, RZ, RZ, c[0x4][0x14] ;  /* 0x01000500ff077624 */ /* 0x000fe200078e00ff */
[----:B------:R-:W-:Y:S01]  /*01e0*/  MOV R6, c[0x4][0x10] ;  /* 0x0100040000067a02 */ /* 0x000fe20000000f00 */
[----:B------:R-:W-:Y:S01]  /*01f0*/  IMAD.MOV.U32 R10, RZ, RZ, c[0x4][0x8] ;  /* 0x01000200ff0a7624 */ /* 0x000fe200078e00ff */
[----:B------:R-:W0:Y:S01]  /*0200*/  LDC.64 R2, c[0x4][R2] ;  /* 0x0100000002027b82 */ /* 0x000e220000000a00 */
[----:B------:R-:W-:Y:S01]  /*0210*/  MOV R8, 0x29 ;  /* 0x0000002900087802 */ /* 0x000fe20000000f00 */
[----:B------:R-:W-:Y:S01]  /*0220*/  IMAD.MOV.U32 R12, RZ, RZ, 0x1 ;  /* 0x00000001ff0c7424 */ /* 0x000fe200078e00ff */
[----:B------:R-:W-:Y:S02]  /*0230*/  MOV R11, c[0x4][0xc] ;  /* 0x01000300000b7a02 */ /* 0x000fe40000000f00 */
[----:B------:R-:W-:-:S03]  /*0240*/  MOV R13, RZ ;  /* 0x000000ff000d7202 */ /* 0x000fc60000000f00 */
[----:B------:R-:W-:-:S04]  /*0250*/  LEPC R14 ;  /* 0x00000000000e734e */ /* 0x000fc80000000000 */
[----:B------:R-:W-:Y:S02]  /*0260*/  MOV R9, 0x2d0 ;  /* 0x000002d000097802 */ /* 0x000fe40000000f00 */
[----:B------:R-:W-:-:S02]  /*0270*/  MOV R20, 0x250 ;  /* 0x0000025000147802 */ /* 0x000fc40000000f00 */
[----:B------:R-:W-:Y:S02]  /*0280*/  MOV R21, 0x0 ;  /* 0x0000000000157802 */ /* 0x000fe40000000f00 */
[----:B------:R-:W-:Y:S02]  /*0290*/  MOV R0, 0x0 ;  /* 0x0000000000007802 */ /* 0x000fe40000000f00 */
[----:B------:R-:W-:-:S04]  /*02a0*/  IADD3 R20, P0, P2, -R20, R9, R14 ;  /* 0x0000000914147210 */ /* 0x000fc80007a1e10e */
[----:B------:R-:W-:-:S04]  /*02b0*/  IADD3.X R21, ~R0, R21, R15, P0, P2 ;  /* 0x0000001500157210 */ /* 0x000fc800007e450f */
[----:B0----5:R-:W-:Y:S05]  /*02c0*/  CALL.ABS.NOINC R2 ;  /* 0x0000000002007343 */ /* 0x021fea0003c00000 */
.L_x_0:
[----:B0-----:R-:W0:Y:S01]  /*02d0*/  S2R R0, SR_TID.X ;  /* 0x0000000000007919 */ /* 0x001e220000002100 */
[C---:B-----5:R-:W-:Y:S01]  /*02e0*/  IMAD.SHL.U32 R2, R16.reuse, 0x200, RZ ;  /* 0x0000020010027824 */ /* 0x060fe200078e00ff */
[----:B------:R-:W-:Y:S01]  /*02f0*/  SHF.L.U64.HI R5, R16, 0x9, R17 ;  /* 0x0000000910057819 */ /* 0x000fe20000010211 */
[----:B------:R-:W-:Y:S01]  /*0300*/  UMOV UR4, 0x0 ;  /* 0x0000000000047882 */ /* 0x000fe20000000000 */
[----:B------:R-:W-:Y:S01]  /*0310*/  BAR.SYNC.DEFER_BLOCKING 0x0 ;  /* 0x0000000000007b1d */ /* 0x000fe20000010000 */
[----:B------:R-:W-:Y:S02]  /*0320*/  ISETP.GE.AND P0, PT, R17, RZ, PT ;  /* 0x000000ff1100720c */ /* 0x000fe40003f06270 */
[----:B------:R-:W-:-:S03]  /*0330*/  IADD3 R3, P2, R2, 0xfb0000, RZ ;  /* 0x00fb000002037810 */ /* 0x000fc60007f5e0ff */
[----:B------:R-:W-:Y:S01]  /*0340*/  UMOV UR5, 0x14f00000 ;  /* 0x14f0000000057882 */ /* 0x000fe20000000000 */
[-C--:B------:R-:W-:Y:S02]  /*0350*/  IADD3.X R6, RZ, R5.reuse, RZ, P2, !PT ;  /* 0x00000005ff067210 */ /* 0x080fe400017fe4ff */
[----:B------:R-:W-:Y:S02]  /*0360*/  SEL R3, R3, R2, !P0 ;  /* 0x0000000203037207 */ /* 0x000fe40004000000 */
[----:B------:R-:W-:Y:S02]  /*0370*/  SEL R6, R6, R5, !P0 ;  /* 0x0000000506067207 */ /* 0x000fe40004000000 */
[----:B------:R-:W-:Y:S01]  /*0380*/  LEA R2, P0, R3, c[0x0][0x168], 0x2 ;  /* 0x00005a0003027a11 */ /* 0x000fe200078010ff */
[----:B------:R-:W-:-:S03]  /*0390*/  CS2R R4, SRZ ;  /* 0x0000000000047805 */ /* 0x000fc6000001ff00 */
[----:B------:R-:W-:Y:S02]  /*03a0*/  LEA.HI.X R3, R3, c[0x0][0x16c], R6, 0x2, P0 ;  /* 0x00005b0003037a11 */ /* 0x000fe400000f1406 */
[----:B------:R-:W-:Y:S01]  /*03b0*/  CS2R R6, SRZ ;  /* 0x0000000000067805 */ /* 0x000fe2000001ff00 */
[----:B0-----:R-:W-:-:S05]  /*03c0*/  IMAD.SHL.U32 R9, R0, 0x4, RZ ;  /* 0x0000000400097824 */ /* 0x001fca00078e00ff */
[----:B------:R-:W-:-:S05]  /*03d0*/  LOP3.LUT R9, R9, 0x1fc, RZ, 0xc0, !PT ;  /* 0x000001fc09097812 */ /* 0x000fca00078ec0ff */
[----:B------:R-:W-:-:S05]  /*03e0*/  IMAD.WIDE.U32 R2, R9, 0x4, R2 ;  /* 0x0000000409027825 */ /* 0x000fca00078e0002 */
[----:B------:R-:W2:Y:S01]  /*03f0*/  @!P1 LDG.E.EL.128 R4, desc[UR4][R2.64] ;  /* 0x0000000402049981 */ /* 0x000ea2200c2e1d00 */
[C---:B------:R-:W-:Y:S02]  /*0400*/  LOP3.LUT P0, RZ, R0.reuse, 0x1f, RZ, 0xc0, !PT ;  /* 0x0000001f00ff7812 */ /* 0x040fe4000780c0ff */
[----:B------:R-:W-:Y:S02]  /*0410*/  ISETP.GE.U32.AND P2, PT, R0, 0x4, PT ;  /* 0x000000040000780c */ /* 0x000fe40003f46070 */
[----:B------:R-:W-:Y:S02]  /*0420*/  MOV R16, 0x4 ;  /* 0x0000000400107802 */ /* 0x000fe40000000f00 */
[----:B------:R-:W-:-:S04]  /*0430*/  @!P1 MOV R10, 0x0 ;  /* 0x00000000000a9802 */ /* 0x000fc80000000f00 */
[----:B------:R-:W0:Y:S01]  /*0440*/  @!P1 R2UR UR6, R10 ;  /* 0x000000000a0693c2 */ /* 0x000e2200000e0000 */
[----:B--2---:R-:W-:-:S04]  /*0450*/  FMUL R5, R5, R5 ;  /* 0x0000000505057220 */ /* 0x004fc80000400000 */
[----:B------:R-:W-:-:S04]  /*0460*/  FFMA R5, R4, R4, R5 ;  /* 0x0000000404057223 */ /* 0x000fc80000000005 */
[----:B------:R-:W-:-:S04]  /*0470*/  FFMA R6, R6, R6, R5 ;  /* 0x0000000606067223 */ /* 0x000fc80000000005 */
[----:B------:R-:W-:-:S05]  /*0480*/  FFMA R6, R7, R7, R6 ;  /* 0x0000000707067223 */ /* 0x000fca0000000006 */
[----:B------:R-:W-:-:S05]  /*0490*/  FSEL R6, R6, RZ, !P1 ;  /* 0x000000ff06067208 */ /* 0x000fca0004800000 */
[----:B------:R-:W1:Y:S02]  /*04a0*/  SHFL.BFLY PT, R5, R6, 0x10, 0x1f ;  /* 0x0e001f0006057f89 */ /* 0x000e6400000e0000 */
[----:B-1----:R-:W-:Y:S01]  /*04b0*/  FADD R5, R6, R5 ;  /* 0x0000000506057221 */ /* 0x002fe20000000000 */
[----:B------:R-:W-:-:S04]  /*04c0*/  SHF.R.U32.HI R6, RZ, 0x3, R0 ;  /* 0x00000003ff067819 */ /* 0x000fc80000011600 */
[----:B------:R-:W1:Y:S01]  /*04d0*/  SHFL.BFLY PT, R4, R5, 0x8, 0x1f ;  /* 0x0d001f0005047f89 */ /* 0x000e6200000e0000 */
[----:B------:R-:W-:Y:S01]  /*04e0*/  LOP3.LUT R6, R6, 0xc, RZ, 0xc0, !PT ;  /* 0x0000000c06067812 */ /* 0x000fe200078ec0ff */
[----:B-1----:R-:W-:-:S05]  /*04f0*/  FADD R4, R5, R4 ;  /* 0x0000000405047221 */ /* 0x002fca0000000000 */
[----:B------:R-:W1:Y:S02]  /*0500*/  SHFL.BFLY PT, R7, R4, 0x4, 0x1f ;  /* 0x0c801f0004077f89 */ /* 0x000e6400000e0000 */
[----:B-1----:R-:W-:-:S05]  /*0510*/  FADD R7, R4, R7 ;  /* 0x0000000704077221 */ /* 0x002fca0000000000 */
[----:B------:R-:W1:Y:S02]  /*0520*/  SHFL.BFLY PT, R8, R7, 0x2, 0x1f ;  /* 0x0c401f0007087f89 */ /* 0x000e6400000e0000 */
[----:B-1----:R-:W-:-:S05]  /*0530*/  FADD R8, R7, R8 ;  /* 0x0000000807087221 */ /* 0x002fca0000000000 */
[----:B------:R-:W1:Y:S02]  /*0540*/  SHFL.BFLY PT, R11, R8, 0x1, 0x1f ;  /* 0x0c201f00080b7f89 */ /* 0x000e6400000e0000 */
[----:B-1----:R-:W-:Y:S01]  /*0550*/  FADD R13, R8, R11 ;  /* 0x0000000b080d7221 */ /* 0x002fe20000000000 */
[----:B------:R-:W-:-:S04]  /*0560*/  @!P1 IMAD.MOV.U32 R11, RZ, RZ, 0x12f00000 ;  /* 0x12f00000ff0b9424 */ /* 0x000fc800078e00ff */
[----:B------:R-:W-:Y:S04]  /*0570*/  @!P0 STS [R6], R13 ;  /* 0x0000000d06008388 */ /* 0x000fe80000000800 */
[----:B------:R-:W-:Y:S01]  /*0580*/  BAR.SYNC.DEFER_BLOCKING 0x0 ;  /* 0x0000000000007b1d */ /* 0x000fe20000010000 */
[----:B------:R-:W-:-:S05]  /*0590*/  ISETP.NE.AND P0, PT, R0, RZ, PT ;  /* 0x000000ff0000720c */ /* 0x000fca0003f05270 */
[----:B------:R-:W0:Y:S01]  /*05a0*/  @!P1 R2UR UR7, R11 ;  /* 0x000000000b0793c2 */ /* 0x000e2200000e0000 */
[----:B------:R-:W1:Y:S04]  /*05b0*/  @!P2 LDS R12, [R0.X4] ;  /* 0x00000000000ca984 */ /* 0x000e680000004800 */
[----:B-1----:R-:W1:Y:S02]  /*05c0*/  SHFL.BFLY PT, R5, R12, 0x2, 0x1f ;  /* 0x0c401f000c057f89 */ /* 0x002e6400000e0000 */
[----:B-1----:R-:W-:Y:S01]  /*05d0*/  FADD R7, R12, R5 ;  /* 0x000000050c077221 */ /* 0x002fe20000000000 */
[----:B------:R-:W-:-:S04]  /*05e0*/  IMAD.WIDE.U32 R12, R9, R16, c[0x0][0x170] ;  /* 0x00005c00090c7625 */ /* 0x000fc800078e0010 */
[----:B------:R-:W1:Y:S02]  /*05f0*/  SHFL.BFLY PT, R4, R7, 0x1, 0x1f ;  /* 0x0c201f0007047f89 */ /* 0x000e6400000e0000 */
[----:B-1----:R-:W-:Y:S02]  /*0600*/  FADD R17, R7, R4 ;  /* 0x0000000407117221 */ /* 0x002fe40000000000 */
[----:B------:R-:W-:Y:S01]  /*0610*/  CS2R R4, SRZ ;  /* 0x0000000000047805 */ /* 0x000fe2000001ff00 */
[----:B------:R-:W-:Y:S02]  /*0620*/  CS2R R6, SRZ ;  /* 0x0000000000067805 */ /* 0x000fe4000001ff00 */
[----:B------:R-:W-:Y:S04]  /*0630*/  @!P0 STS [R0.X4], R17 ;  /* 0x0000001100008388 */ /* 0x000fe80000004800 */
[----:B------:R-:W-:Y:S06]  /*0640*/  BAR.SYNC.DEFER_BLOCKING 0x0 ;  /* 0x0000000000007b1d */ /* 0x000fec0000010000 */
[----:B------:R-:W1:Y:S04]  /*0650*/  LDS R8, [RZ] ;  /* 0x00000000ff087984 */ /* 0x000e680000000800 */
[----:B------:R-:W2:Y:S04]  /*0660*/  LDG.E.EL.128 R12, desc[UR4][R12.64] ;  /* 0x000000040c0c7981 */ /* 0x000ea8200c2e1d00 */
[----:B------:R-:W-:Y:S06]  /*0670*/  BAR.SYNC.DEFER_BLOCKING 0x0 ;  /* 0x0000000000007b1d */ /* 0x000fec0000010000 */
[----:B0-----:R0:W3:Y:S01]  /*0680*/  @!P1 LDG.E.EF.128 R4, desc[UR6][R2.64] ;  /* 0x0000000602049981 */ /* 0x0010e2200c0e1d00 */
[----:B------:R-:W-:Y:S01]  /*0690*/  IMAD.MOV.U32 R11, RZ, RZ, 0x3b000000 ;  /* 0x3b000000ff0b7424 */ /* 0x000fe200078e00ff */
[----:B------:R-:W-:-:S03]  /*06a0*/  LEA R18, R18, R9, 0x9 ;  /* 0x0000000912127211 */ /* 0x000fc600078e48ff */
[----:B-1----:R-:W-:Y:S02]  /*06b0*/  FFMA R8, R8, R11, 9.9999999747524270788e-07 ;  /* 0x358637bd08087423 */ /* 0x002fe4000000000b */
[----:B0-----:R-:W-:-:S04]  /*06c0*/  IMAD.WIDE R2, R18, R16, c[0x0][0x178] ;  /* 0x00005e0012027625 */ /* 0x001fc800078e0210 */
[----:B------:R-:W3:Y:S02]  /*06d0*/  MUFU.RSQ R8, R8 ;  /* 0x0000000800087308 */ /* 0x000ee40000001400 */
[C---:B---3--:R-:W-:Y:S01]  /*06e0*/  FMUL R9, R8.reuse, R4 ;  /* 0x0000000408097220 */ /* 0x048fe20000400000 */
[C---:B------:R-:W-:Y:S01]  /*06f0*/  FMUL R0, R8.reuse, R5 ;  /* 0x0000000508007220 */ /* 0x040fe20000400000 */
[C---:B------:R-:W-:Y:S01]  /*0700*/  FMUL R5, R8.reuse, R6 ;  /* 0x0000000608057220 */ /* 0x040fe20000400000 */
[----:B------:R-:W-:Y:S01]  /*0710*/  FMUL R4, R8, R7 ;  /* 0x0000000708047220 */ /* 0x000fe20000400000 */
[----:B--2---:R-:W-:Y:S01]  /*0720*/  FMUL R12, R12, R9 ;  /* 0x000000090c0c7220 */ /* 0x004fe20000400000 */
[----:B------:R-:W-:Y:S01]  /*0730*/  FMUL R13, R13, R0 ;  /* 0x000000000d0d7220 */ /* 0x000fe20000400000 */
[----:B------:R-:W-:Y:S01]  /*0740*/  FMUL R14, R14, R5 ;  /* 0x000000050e0e7220 */ /* 0x000fe20000400000 */
[----:B------:R-:W-:Y:S01]  /*0750*/  FMUL R15, R15, R4 ;  /* 0x000000040f0f7220 */ /* 0x000fe20000400000 */
[----:B------:R-:W-:Y:S06]  /*0760*/  @P1 EXIT ;  /* 0x000000000000194d */ /* 0x000fec0003800000 */
[----:B------:R-:W-:Y:S02]  /*0770*/  ULDC.64 UR4, c[0x0][0x118] ;  /* 0x0000460000047ab9 */ /* 0x000fe40000000a00 */
[----:B------:R-:W-:Y:S01]  /*0780*/  STG.E.128 [R2.64], R12 ;  /* 0x0000000c02007986 */ /* 0x000fe2000c101d04 */
[----:B------:R-:W-:Y:S05]  /*0790*/  EXIT ;  /* 0x000000000000794d */ /* 0x000fea0003800000 */
.L_x_1:
[----:B------:R-:W-:-:S00]  /*07a0*/  BRA `(.L_x_1) ;  /* 0xfffffff000007947 */ /* 0x000fc0000383ffff */
[----:B------:R-:W-:-:S00]  /*07b0*/  NOP ;  /* 0x0000000000007918 */ /* 0x000fc00000000000 */
        /* <DEDUP_REMOVED lines=12> */
.L_x_2:


//--------------------- .nv.global.init           --------------------------
	.section	.nv.global.init,"aw",@progbits
.nv.global.init:
	.type		assertFunc_0,@object
	.size		assertFunc_0,(_$_str - assertFunc_0)
assertFunc_0:
        /*0000*/ 	.byte	0x75, 0x6e, 0x6b, 0x6e, 0x6f, 0x77, 0x6e, 0x00
	.type		_$_str,@object
	.size		_$_str,(assertMessage_0 - _$_str)
_$_str:
        /*0008*/ 	.byte	0x5f, 0x5f, 0x43, 0x55, 0x44, 0x41, 0x5f, 0x46, 0x54, 0x5a, 0x00
	.type		assertMessage_0,@object
	.size		assertMessage_0,(assertFile_0 - assertMessage_0)
assertMessage_0:
        /*0013*/ 	.byte	0x69, 0x6e, 0x64, 0x65, 0x78, 0x20, 0x6f, 0x75, 0x74, 0x20, 0x6f, 0x66, 0x20, 0x62, 0x6f, 0x75
        /*0023*/ 	.byte	0x6e, 0x64, 0x73, 0x3a, 0x20, 0x30, 0x20, 0x3c, 0x3d, 0x20, 0x74, 0x6d, 0x70, 0x34, 0x20, 0x3c
        /*0033*/ 	.byte	0x20, 0x33, 0x32, 0x31, 0x32, 0x38, 0x00
	.type		assertFile_0,@object
	.size		assertFile_0,(.L_1 - assertFile_0)
assertFile_0:
        /*003a*/ 	.byte	0x2f, 0x6d, 0x6e, 0x74, 0x2f, 0x64, 0x69, 0x73, 0x6b, 0x31, 0x2f, 0x6b, 0x68, 0x69, 0x65, 0x6d
        /*004a*/ 	.byte	0x74, 0x74, 0x2f, 0x75, 0x6e, 0x69, 0x76, 0x65, 0x72, 0x73, 0x61, 0x6c, 0x2d, 0x6f, 0x66, 0x66
        /*005a*/ 	.byte	0x6c, 0x69, 0x6e, 0x65, 0x2d, 0x62, 0x62, 0x6f, 0x2f, 0x74, 0x6f, 0x72, 0x63, 0x68, 0x69, 0x6e
        /*006a*/ 	.byte	0x64, 0x75, 0x63, 0x74, 0x6f, 0x72, 0x5f, 0x75, 0x62, 0x75, 0x6e, 0x74, 0x75, 0x2f, 0x75, 0x67
        /*007a*/ 	.byte	0x2f, 0x63, 0x75, 0x67, 0x67, 0x70, 0x73, 0x63, 0x33, 0x6f, 0x68, 0x78, 0x67, 0x34, 0x74, 0x65
        /*008a*/ 	.byte	0x71, 0x65, 0x6c, 0x73, 0x72, 0x33, 0x78, 0x71, 0x65, 0x77, 0x32, 0x68, 0x62, 0x6e, 0x79, 0x75
        /*009a*/ 	.byte	0x6c, 0x74, 0x66, 0x6d, 0x6b, 0x73, 0x61, 0x71, 0x64, 0x71, 0x6d, 0x75, 0x7a, 0x72, 0x75, 0x70
        /*00aa*/ 	.byte	0x64, 0x7a, 0x67, 0x32, 0x36, 0x2e, 0x70, 0x79, 0x00
.L_1:


//--------------------- .nv.shared.triton_red_fused_add_embedding_mean_mul_pow_rsqrt_0 --------------------------
	.section	.nv.shared.triton_red_fused_add_embedding_mean_mul_pow_rsqrt_0,"aw",@nobits
	.sectionflags	@""
	.align	16


//--------------------- SYMBOLS --------------------------

	.type		__assertfail,@function
